	.headerflags	@"EF_CUDA_TEXMODE_UNIFIED EF_CUDA_64BIT_ADDRESS EF_CUDA_ACCELERATORS EF_CUDA_SM90 EF_CUDA_VIRTUAL_SM(EF_CUDA_SM90)"
	.elftype	@"ET_EXEC"


//--------------------- .nv.info                  --------------------------
	.section	.nv.info,"",@"SHT_CUDA_INFO"
	.align	4


	//----- nvinfo : EIATTR_REGCOUNT
	.align		4
        /*0000*/ 	.byte	0x04, 0x2f
        /*0002*/ 	.short	(.L_3 - .L_2)
	.align		4
.L_2:
        /*0004*/ 	.word	index@(triton_poi_fused__native_batch_norm_legit_no_training_convolution_relu_threshold_backward_0)
        /*0008*/ 	.word	0x00000016


	//----- nvinfo : EIATTR_MIN_STACK_SIZE
	.align		4
.L_3:
        /*000c*/ 	.byte	0x04, 0x12
        /*000e*/ 	.short	(.L_5 - .L_4)
	.align		4
.L_4:
        /*0010*/ 	.word	index@(triton_poi_fused__native_batch_norm_legit_no_training_convolution_relu_threshold_backward_0)
        /*0014*/ 	.word	0x00000000


	//----- nvinfo : EIATTR_FRAME_SIZE
	.align		4
.L_5:
        /*0018*/ 	.byte	0x04, 0x11
        /*001a*/ 	.short	(.L_7 - .L_6)
	.align		4
.L_6:
        /*001c*/ 	.word	index@(triton_poi_fused__native_batch_norm_legit_no_training_convolution_relu_threshold_backward_0)
        /*0020*/ 	.word	0x00000000


	//----- nvinfo : EIATTR_MIN_STACK_SIZE
	.align		4
.L_7:
        /*0024*/ 	.byte	0x04, 0x12
        /*0026*/ 	.short	(.L_9 - .L_8)
	.align		4
.L_8:
        /*0028*/ 	.word	index@(triton_poi_fused__native_batch_norm_legit_no_training_convolution_relu_threshold_backward_0)
        /*002c*/ 	.word	0x00000000
.L_9:


//--------------------- .nv.info.triton_poi_fused__native_batch_norm_legit_no_training_convolution_relu_threshold_backward_0 --------------------------
	.section	.nv.info.triton_poi_fused__native_batch_norm_legit_no_training_convolution_relu_threshold_backward_0,"",@"SHT_CUDA_INFO"
	.sectionflags	@""
	.align	4


	//----- nvinfo : EIATTR_CUDA_API_VERSION
	.align		4
        /*0000*/ 	.byte	0x04, 0x37
        /*0002*/ 	.short	(.L_11 - .L_10)
.L_10:
        /*0004*/ 	.word	0x0000007c


	//----- nvinfo : EIATTR_KPARAM_INFO
	.align		4
.L_11:
        /*0008*/ 	.byte	0x04, 0x17
        /*000a*/ 	.short	(.L_13 - .L_12)
.L_12:
        /*000c*/ 	.word	0x00000000
        /*0010*/ 	.short	0x0008
        /*0012*/ 	.short	0x0040
        /*0014*/ 	.byte	0x00, 0xf0, 0x11, 0x00


	//----- nvinfo : EIATTR_KPARAM_INFO
	.align		4
.L_13:
        /*0018*/ 	.byte	0x04, 0x17
        /*001a*/ 	.short	(.L_15 - .L_14)
.L_14:
        /*001c*/ 	.word	0x00000000
        /*0020*/ 	.short	0x0007
        /*0022*/ 	.short	0x0038
        /*0024*/ 	.byte	0x00, 0xf4, 0x21, 0x00


	//----- nvinfo : EIATTR_KPARAM_INFO
	.align		4
.L_15:
        /*0028*/ 	.byte	0x04, 0x17
        /*002a*/ 	.short	(.L_17 - .L_16)
.L_16:
        /*002c*/ 	.word	0x00000000
        /*0030*/ 	.short	0x0006
        /*0032*/ 	.short	0x0030
        /*0034*/ 	.byte	0x00, 0xf4, 0x21, 0x00


	//----- nvinfo : EIATTR_KPARAM_INFO
	.align		4
.L_17:
        /*0038*/ 	.byte	0x04, 0x17
        /*003a*/ 	.short	(.L_19 - .L_18)
.L_18:
        /*003c*/ 	.word	0x00000000
        /*0040*/ 	.short	0x0005
        /*0042*/ 	.short	0x0028
        /*0044*/ 	.byte	0x00, 0xf4, 0x21, 0x00


	//----- nvinfo : EIATTR_KPARAM_INFO
	.align		4
.L_19:
        /*0048*/ 	.byte	0x04, 0x17
        /*004a*/ 	.short	(.L_21 - .L_20)
.L_20:
        /*004c*/ 	.word	0x00000000
        /*0050*/ 	.short	0x0004
        /*0052*/ 	.short	0x0020
        /*0054*/ 	.byte	0x00, 0xf4, 0x21, 0x00


	//----- nvinfo : EIATTR_KPARAM_INFO
	.align		4
.L_21:
        /*0058*/ 	.byte	0x04, 0x17
        /*005a*/ 	.short	(.L_23 - .L_22)
.L_22:
        /*005c*/ 	.word	0x00000000
        /*0060*/ 	.short	0x0003
        /*0062*/ 	.short	0x0018
        /*0064*/ 	.byte	0x00, 0xf4, 0x21, 0x00


	//----- nvinfo : EIATTR_KPARAM_INFO
	.align		4
.L_23:
        /*0068*/ 	.byte	0x04, 0x17
        /*006a*/ 	.short	(.L_25 - .L_24)
.L_24:
        /*006c*/ 	.word	0x00000000
        /*0070*/ 	.short	0x0002
        /*0072*/ 	.short	0x0010
        /*0074*/ 	.byte	0x00, 0xf4, 0x21, 0x00


	//----- nvinfo : EIATTR_KPARAM_INFO
	.align		4
.L_25:
        /*0078*/ 	.byte	0x04, 0x17
        /*007a*/ 	.short	(.L_27 - .L_26)
.L_26:
        /*007c*/ 	.word	0x00000000
        /*0080*/ 	.short	0x0001
        /*0082*/ 	.short	0x0008
        /*0084*/ 	.byte	0x00, 0xf4, 0x21, 0x00


	//----- nvinfo : EIATTR_KPARAM_INFO
	.align		4
.L_27:
        /*0088*/ 	.byte	0x04, 0x17
        /*008a*/ 	.short	(.L_29 - .L_28)
.L_28:
        /*008c*/ 	.word	0x00000000
        /*0090*/ 	.short	0x0000
        /*0092*/ 	.short	0x0000
        /*0094*/ 	.byte	0x00, 0xf4, 0x21, 0x00


	//----- nvinfo : EIATTR_SPARSE_MMA_MASK
	.align		4
.L_29:
        /*0098*/ 	.byte	0x03, 0x50
        /*009a*/ 	.short	0x0000


	//----- nvinfo : EIATTR_MAXREG_COUNT
	.align		4
        /*009c*/ 	.byte	0x03, 0x1b
        /*009e*/ 	.short	0x00ff


	//----- nvinfo : EIATTR_EXIT_INSTR_OFFSETS
	.align		4
        /*00a0*/ 	.byte	0x04, 0x1c
        /*00a2*/ 	.short	(.L_31 - .L_30)


	//   ....[0]....
.L_30:
        /*00a4*/ 	.word	0x000003f0


	//   ....[1]....
        /*00a8*/ 	.word	0x00000410


	//----- nvinfo : EIATTR_REQNTID
	.align		4
.L_31:
        /*00ac*/ 	.byte	0x04, 0x10
        /*00ae*/ 	.short	(.L_33 - .L_32)
.L_32:
        /*00b0*/ 	.word	0x00000020
        /*00b4*/ 	.word	0x00000001
        /*00b8*/ 	.word	0x00000001


	//----- nvinfo : EIATTR_CBANK_PARAM_SIZE
	.align		4
.L_33:
        /*00bc*/ 	.byte	0x03, 0x19
        /*00be*/ 	.short	0x0044


	//----- nvinfo : EIATTR_PARAM_CBANK
	.align		4
        /*00c0*/ 	.byte	0x04, 0x0a
        /*00c2*/ 	.short	(.L_35 - .L_34)
	.align		4
.L_34:
        /*00c4*/ 	.word	index@(.nv.constant0.triton_poi_fused__native_batch_norm_legit_no_training_convolution_relu_threshold_backward_0)
        /*00c8*/ 	.short	0x0210
        /*00ca*/ 	.short	0x0044


	//----- nvinfo : EIATTR_SW_WAR
	.align		4
.L_35:
        /*00cc*/ 	.byte	0x04, 0x36
        /*00ce*/ 	.short	(.L_37 - .L_36)
.L_36:
        /*00d0*/ 	.word	0x00000008
.L_37:


//--------------------- .nv.callgraph             --------------------------
	.section	.nv.callgraph,"",@"SHT_CUDA_CALLGRAPH"
	.align	4
	.sectionentsize	8
	.align		4
        /*0000*/ 	.word	0x00000000
	.align		4
        /*0004*/ 	.word	0xffffffff
	.align		4
        /*0008*/ 	.word	0x00000000
	.align		4
        /*000c*/ 	.word	0xfffffffe
	.align		4
        /*0010*/ 	.word	0x00000000
	.align		4
        /*0014*/ 	.word	0xfffffffd
	.align		4
        /*0018*/ 	.word	0x00000000
	.align		4
        /*001c*/ 	.word	0xfffffffc


//--------------------- .nv.constant4             --------------------------
	.section	.nv.constant4,"a",@progbits
	.align	8
	.align		8
.nv.constant4:
        /*0000*/ 	.dword	_$_str
	.align		8
        /*0008*/ 	.dword	_$_str_$_2


//--------------------- .text.triton_poi_fused__native_batch_norm_legit_no_training_convolution_relu_threshold_backward_0 --------------------------
	.section	.text.triton_poi_fused__native_batch_norm_legit_no_training_convolution_relu_threshold_backward_0,"ax",@progbits
	.align	128
        .global         triton_poi_fused__native_batch_norm_legit_no_training_convolution_relu_threshold_backward_0
        .type           triton_poi_fused__native_batch_norm_legit_no_training_convolution_relu_threshold_backward_0,@function
        .size           triton_poi_fused__native_batch_norm_legit_no_training_convolution_relu_threshold_backward_0,(.L_x_1 - triton_poi_fused__native_batch_norm_legit_no_training_convolution_relu_threshold_backward_0)
        .other          triton_poi_fused__native_batch_norm_legit_no_training_convolution_relu_threshold_backward_0,@"STO_CUDA_ENTRY STV_DEFAULT"
triton_poi_fused__native_batch_norm_legit_no_training_convolution_relu_threshold_backward_0:
.text.triton_poi_fused__native_batch_norm_legit_no_training_convolution_relu_threshold_backward_0:
[----:B------:R-:W0:Y:S01]  /*0000*/  LDC R1, c[0x0][0x28] ;  /* 0x00000a00ff017b82 */ /* 0x000e220000000800 */
[----:B------:R-:W1:Y:S07]  /*0010*/  S2R R18, SR_TID.X ;  /* 0x0000000000127919 */ /* 0x000e6e0000002100 */
[----:B------:R-:W2:Y:S01]  /*0020*/  LDC.64 R6, c[0x0][0x228] ;  /* 0x00008a00ff067b82 */ /* 0x000ea20000000a00 */
[----:B------:R-:W-:Y:S01]  /*0030*/  IMAD.MOV.U32 R16, RZ, RZ, RZ ;  /* 0x000000ffff107224 */ /* 0x000fe200078e00ff */
[----:B------:R-:W-:Y:S01]  /*0040*/  ULDC.64 UR4, c[0x0][0x208] ;  /* 0x0000820000047ab9 */ /* 0x000fe20000000a00 */
[----:B------:R-:W3:Y:S05]  /*0050*/  S2R R15, SR_CTAID.X ;  /* 0x00000000000f7919 */ /* 0x000eea0000002500 */
[----:B------:R-:W4:Y:S08]  /*0060*/  LDC.64 R4, c[0x0][0x218] ;  /* 0x00008600ff047b82 */ /* 0x000f300000000a00 */
[----:B------:R-:W5:Y:S08]  /*0070*/  LDC.64 R8, c[0x0][0x220] ;  /* 0x00008800ff087b82 */ /* 0x000f700000000a00 */
[----:B------:R-:W5:Y:S08]  /*0080*/  LDC.64 R10, c[0x0][0x230] ;  /* 0x00008c00ff0a7b82 */ /* 0x000f700000000a00 */
[----:B------:R-:W5:Y:S01]  /*0090*/  LDC.64 R12, c[0x0][0x238] ;  /* 0x00008e00ff0c7b82 */ /* 0x000f620000000a00 */
[----:B-1----:R-:W-:Y:S01]  /*00a0*/  LOP3.LUT R0, R18, 0xf, RZ, 0xc0, !PT ;  /* 0x0000000f12007812 */ /* 0x002fe200078ec0ff */
[----:B------:R-:W-:Y:S01]  /*00b0*/  HFMA2.MMA R19, -RZ, RZ, 0, 0 ;  /* 0x00000000ff137435 */ /* 0x000fe200000001ff */
[----:B---3--:R-:W-:Y:S01]  /*00c0*/  SHF.R.S32.HI R2, RZ, 0x1b, R15 ;  /* 0x0000001bff027819 */ /* 0x008fe2000001140f */
[----:B------:R-:W-:-:S02]  /*00d0*/  ULDC.64 UR6, c[0x0][0x248] ;  /* 0x0000920000067ab9 */ /* 0x000fc40000000a00 */
[----:B------:R-:W-:Y:S01]  /*00e0*/  IMAD R15, R15, 0x10, R0 ;  /* 0x000000100f0f7824 */ /* 0x000fe200078e0200 */
[----:B------:R-:W-:Y:S02]  /*00f0*/  SGXT R0, R2, 0x1 ;  /* 0x000000010200781a */ /* 0x000fe40000000200 */
[----:B------:R-:W1:Y:S02]  /*0100*/  LDC.64 R2, c[0x0][0x210] ;  /* 0x00008400ff027b82 */ /* 0x000e640000000a00 */
[----:B------:R-:W-:Y:S02]  /*0110*/  LEA.HI R0, R0, R15, RZ, 0x2 ;  /* 0x0000000f00007211 */ /* 0x000fe400078f10ff */
[----:B------:R-:W-:Y:S02]  /*0120*/  ISETP.GE.AND P0, PT, R15, 0x10, PT ;  /* 0x000000100f00780c */ /* 0x000fe40003f06270 */
[----:B------:R-:W-:-:S04]  /*0130*/  LOP3.LUT R0, R0, 0xfffffffc, RZ, 0xc0, !PT ;  /* 0xfffffffc00007812 */ /* 0x000fc800078ec0ff */
[----:B------:R-:W-:-:S05]  /*0140*/  IADD3 R17, R15, -R0, RZ ;  /* 0x800000000f117210 */ /* 0x000fca0007ffe0ff */
[----:B--2---:R-:W-:-:S05]  /*0150*/  IMAD.WIDE R6, R17, 0x4, R6 ;  /* 0x0000000411067825 */ /* 0x004fca00078e0206 */
[----:B------:R5:W2:Y:S01]  /*0160*/  @!P0 LDG.E.EL R16, desc[UR4][R6.64] ;  /* 0x0000000406108981 */ /* 0x000aa2000c2e1900 */
[----:B------:R-:W-:Y:S01]  /*0170*/  IMAD.MOV.U32 R0, RZ, RZ, RZ ;  /* 0x000000ffff007224 */ /* 0x000fe200078e00ff */
[----:B------:R-:W-:Y:S01]  /*0180*/  MOV R14, RZ ;  /* 0x000000ff000e7202 */ /* 0x000fe20000000f00 */
[----:B----4-:R-:W-:-:S04]  /*0190*/  IMAD.WIDE R4, R17, 0x4, R4 ;  /* 0x0000000411047825 */ /* 0x010fc800078e0204 */
[----:B-1----:R-:W-:Y:S01]  /*01a0*/  IMAD.WIDE R2, R15, 0x4, R2 ;  /* 0x000000040f027825 */ /* 0x002fe200078e0202 */
[----:B------:R1:W3:Y:S03]  /*01b0*/  @!P0 LDG.E.EL R19, desc[UR4][R4.64] ;  /* 0x0000000404138981 */ /* 0x0002e6000c2e1900 */
[C---:B-----5:R-:W-:Y:S01]  /*01c0*/  IMAD.WIDE R6, R17.reuse, 0x4, R8 ;  /* 0x0000000411067825 */ /* 0x060fe200078e0208 */
[----:B------:R-:W3:Y:S03]  /*01d0*/  @!P0 LDG.E R0, desc[UR4][R2.64] ;  /* 0x0000000402008981 */ /* 0x000ee6000c1e1900 */
[C---:B0-----:R-:W-:Y:S01]  /*01e0*/  IMAD.WIDE R8, R17.reuse, 0x4, R10 ;  /* 0x0000000411087825 */ /* 0x041fe200078e020a */
[----:B------:R0:W4:Y:S01]  /*01f0*/  @!P0 LDG.E.EL R14, desc[UR4][R6.64] ;  /* 0x00000004060e8981 */ /* 0x000122000c2e1900 */
[----:B-1----:R-:W1:Y:S02]  /*0200*/  LDC.64 R4, c[0x0][0x240] ;  /* 0x00009000ff047b82 */ /* 0x002e640000000a00 */
[----:B------:R-:W-:Y:S01]  /*0210*/  IMAD.WIDE R10, R17, 0x4, R12 ;  /* 0x00000004110a7825 */ /* 0x000fe200078e020c */
[----:B------:R-:W-:-:S06]  /*0220*/  CS2R R12, SRZ ;  /* 0x00000000000c7805 */ /* 0x000fcc000001ff00 */
[----:B------:R-:W5:Y:S04]  /*0230*/  @!P0 LDG.E.EL R12, desc[UR4][R8.64] ;  /* 0x00000004080c8981 */ /* 0x000f68000c2e1900 */
[----:B------:R-:W5:Y:S01]  /*0240*/  @!P0 LDG.E.EL R13, desc[UR4][R10.64] ;  /* 0x000000040a0d8981 */ /* 0x000f62000c2e1900 */
[----:B0-----:R-:W-:Y:S02]  /*0250*/  IMAD.MOV.U32 R6, RZ, RZ, 0x3e800000 ;  /* 0x3e800000ff067424 */ /* 0x001fe400078e00ff */
[----:B-1----:R-:W-:-:S04]  /*0260*/  IMAD.WIDE R4, R15, 0x4, R4 ;  /* 0x000000040f047825 */ /* 0x002fc800078e0204 */
[----:B--2---:R-:W-:-:S04]  /*0270*/  FADD R16, R16, 0.0010000000474974513054 ;  /* 0x3a83126f10107421 */ /* 0x004fc80000000000 */
[----:B------:R-:W0:Y:S02]  /*0280*/  MUFU.SQRT R17, R16 ;  /* 0x0000001000117308 */ /* 0x000e240000002000 */
[C---:B0-----:R-:W-:Y:S02]  /*0290*/  FSETP.GT.AND P0, PT, R17.reuse, 8.50705917302346158658e+37, PT ;  /* 0x7e8000001100780b */ /* 0x041fe40003f04000 */
[----:B------:R-:W-:-:S11]  /*02a0*/  FSETP.GEU.AND P1, PT, R17, 1.175494350822287508e-38, PT ;  /* 0x008000001100780b */ /* 0x000fd60003f2e000 */
[----:B------:R-:W-:-:S04]  /*02b0*/  @P0 FMUL R17, R17, 0.25 ;  /* 0x3e80000011110820 */ /* 0x000fc80000400000 */
[----:B------:R-:W-:-:S06]  /*02c0*/  @!P1 FMUL R17, R17, 16777216 ;  /* 0x4b80000011119820 */ /* 0x000fcc0000400000 */
[----:B------:R-:W0:Y:S01]  /*02d0*/  MUFU.RCP R17, R17 ;  /* 0x0000001100117308 */ /* 0x000e220000001000 */
[----:B------:R-:W-:Y:S01]  /*02e0*/  FSEL R6, R6, 1, P0 ;  /* 0x3f80000006067808 */ /* 0x000fe20000000000 */
[----:B---3--:R-:W-:-:S04]  /*02f0*/  FADD R19, R19, R0 ;  /* 0x0000000013137221 */ /* 0x008fc80000000000 */
[----:B------:R-:W-:Y:S01]  /*0300*/  @!P1 FMUL R6, R6, 16777216 ;  /* 0x4b80000006069820 */ /* 0x000fe20000400000 */
[----:B----4-:R-:W-:Y:S01]  /*0310*/  FADD R14, R19, -R14 ;  /* 0x8000000e130e7221 */ /* 0x010fe20000000000 */
[----:B------:R-:W-:Y:S02]  /*0320*/  LOP3.LUT P0, RZ, R18, 0x10, RZ, 0xc0, !PT ;  /* 0x0000001012ff7812 */ /* 0x000fe4000780c0ff */
[----:B0-----:R-:W-:-:S04]  /*0330*/  FMUL R7, R17, R6 ;  /* 0x0000000611077220 */ /* 0x001fc80000400000 */
[----:B------:R-:W-:Y:S01]  /*0340*/  FMUL R14, R14, R7 ;  /* 0x000000070e0e7220 */ /* 0x000fe20000400000 */
[----:B------:R-:W-:-:S03]  /*0350*/  ISETP.LT.AND P0, PT, R15, 0x10, !P0 ;  /* 0x000000100f00780c */ /* 0x000fc60004701270 */
[----:B-----5:R-:W-:-:S05]  /*0360*/  FFMA R12, R14, R12, R13 ;  /* 0x0000000c0e0c7223 */ /* 0x020fca000000000d */
[----:B------:R-:W-:-:S04]  /*0370*/  FSETP.GEU.AND P1, PT, R12, RZ, PT ;  /* 0x000000ff0c00720b */ /* 0x000fc80003f2e000 */
[----:B------:R-:W-:Y:S02]  /*0380*/  FSEL R9, R12, RZ, P1 ;  /* 0x000000ff0c097208 */ /* 0x000fe40000800000 */
[----:B------:R-:W-:Y:S01]  /*0390*/  IADD3 R6, P1, R15, UR6, RZ ;  /* 0x000000060f067c10 */ /* 0x000fe2000ff3e0ff */
[----:B------:R0:W-:Y:S01]  /*03a0*/  @P0 STG.E desc[UR4][R2.64], R19 ;  /* 0x0000001302000986 */ /* 0x0001e2000c101904 */
[----:B------:R-:W-:Y:S02]  /*03b0*/  FSETP.GTU.AND P2, PT, R9, RZ, PT ;  /* 0x000000ff0900720b */ /* 0x000fe40003f4c000 */
[----:B------:R-:W-:Y:S01]  /*03c0*/  LEA.HI.X.SX32 R7, R15, UR7, 0x1, P1 ;  /* 0x000000070f077c11 */ /* 0x000fe200088f0eff */
[----:B------:R0:W-:Y:S01]  /*03d0*/  @P0 STG.E desc[UR4][R4.64], R9 ;  /* 0x0000000904000986 */ /* 0x0001e2000c101904 */
[----:B------:R-:W-:Y:S01]  /*03e0*/  SEL R11, RZ, 0x1, P2 ;  /* 0x00000001ff0b7807 */ /* 0x000fe20001000000 */
[----:B0-----:R-:W-:Y:S08]  /*03f0*/  @!P0 EXIT ;  /* 0x000000000000894d */ /* 0x001ff00003800000 */
[----:B------:R-:W-:Y:S01]  /*0400*/  STG.E.U8 desc[UR4][R6.64], R11 ;  /* 0x0000000b06007986 */ /* 0x000fe2000c101104 */
[----:B------:R-:W-:Y:S05]  /*0410*/  EXIT ;  /* 0x000000000000794d */ /* 0x000fea0003800000 */
.L_x_0:
[----:B------:R-:W-:-:S00]  /*0420*/  BRA `(.L_x_0) ;  /* 0xfffffffc00fc7947 */ /* 0x000fc0000383ffff */
[----:B------:R-:W-:-:S00]  /*0430*/  NOP ;  /* 0x0000000000007918 */ /* 0x000fc00000000000 */
        /* <DEDUP_REMOVED lines=12> */
.L_x_1:


//--------------------- .nv.global.init           --------------------------
	.section	.nv.global.init,"aw",@progbits
.nv.global.init:
	.type		_$_str,@object
	.size		_$_str,(_$_str_$_2 - _$_str)
_$_str:
        /*0000*/ 	.byte	0x5f, 0x5f, 0x43, 0x55, 0x44, 0x41, 0x5f, 0x46, 0x54, 0x5a, 0x00
	.type		_$_str_$_2,@object
	.size		_$_str_$_2,(.L_1 - _$_str_$_2)
_$_str_$_2:
        /*000b*/ 	.byte	0x5f, 0x5f, 0x43, 0x55, 0x44, 0x41, 0x5f, 0x50, 0x52, 0x45, 0x43, 0x5f, 0x53, 0x51, 0x52, 0x54
        /*001b*/ 	.byte	0x00
.L_1:


//--------------------- .nv.constant0.triton_poi_fused__native_batch_norm_legit_no_training_convolution_relu_threshold_backward_0 --------------------------
	.section	.nv.constant0.triton_poi_fused__native_batch_norm_legit_no_training_convolution_relu_threshold_backward_0,"a",@progbits
	.sectionflags	@""
	.align	4
.nv.constant0.triton_poi_fused__native_batch_norm_legit_no_training_convolution_relu_threshold_backward_0:
	.zero		596
